	.headerflags	@"EF_CUDA_TEXMODE_UNIFIED EF_CUDA_64BIT_ADDRESS EF_CUDA_ACCELERATORS EF_CUDA_SM90 EF_CUDA_VIRTUAL_SM(EF_CUDA_SM90)"
	.elftype	@"ET_EXEC"


//--------------------- .nv.info                  --------------------------
	.section	.nv.info,"",@"SHT_CUDA_INFO"
	.align	4


	//----- nvinfo : EIATTR_REGCOUNT
	.align		4
        /*0000*/ 	.byte	0x04, 0x2f
        /*0002*/ 	.short	(.L_3 - .L_2)
	.align		4
.L_2:
        /*0004*/ 	.word	index@(triton_poi_fused__native_batch_norm_legit_no_training_add_relu_9)
        /*0008*/ 	.word	0x00000024


	//----- nvinfo : EIATTR_MIN_STACK_SIZE
	.align		4
.L_3:
        /*000c*/ 	.byte	0x04, 0x12
        /*000e*/ 	.short	(.L_5 - .L_4)
	.align		4
.L_4:
        /*0010*/ 	.word	index@(triton_poi_fused__native_batch_norm_legit_no_training_add_relu_9)
        /*0014*/ 	.word	0x00000000


	//----- nvinfo : EIATTR_FRAME_SIZE
	.align		4
.L_5:
        /*0018*/ 	.byte	0x04, 0x11
        /*001a*/ 	.short	(.L_7 - .L_6)
	.align		4
.L_6:
        /*001c*/ 	.word	index@(triton_poi_fused__native_batch_norm_legit_no_training_add_relu_9)
        /*0020*/ 	.word	0x00000000


	//----- nvinfo : EIATTR_MIN_STACK_SIZE
	.align		4
.L_7:
        /*0024*/ 	.byte	0x04, 0x12
        /*0026*/ 	.short	(.L_9 - .L_8)
	.align		4
.L_8:
        /*0028*/ 	.word	index@(triton_poi_fused__native_batch_norm_legit_no_training_add_relu_9)
        /*002c*/ 	.word	0x00000000
.L_9:


//--------------------- .nv.info.triton_poi_fused__native_batch_norm_legit_no_training_add_relu_9 --------------------------
	.section	.nv.info.triton_poi_fused__native_batch_norm_legit_no_training_add_relu_9,"",@"SHT_CUDA_INFO"
	.sectionflags	@""
	.align	4


	//----- nvinfo : EIATTR_CUDA_API_VERSION
	.align		4
        /*0000*/ 	.byte	0x04, 0x37
        /*0002*/ 	.short	(.L_11 - .L_10)
.L_10:
        /*0004*/ 	.word	0x0000007c


	//----- nvinfo : EIATTR_KPARAM_INFO
	.align		4
.L_11:
        /*0008*/ 	.byte	0x04, 0x17
        /*000a*/ 	.short	(.L_13 - .L_12)
.L_12:
        /*000c*/ 	.word	0x00000000
        /*0010*/ 	.short	0x0007
        /*0012*/ 	.short	0x0038
        /*0014*/ 	.byte	0x00, 0xf0, 0x11, 0x00


	//----- nvinfo : EIATTR_KPARAM_INFO
	.align		4
.L_13:
        /*0018*/ 	.byte	0x04, 0x17
        /*001a*/ 	.short	(.L_15 - .L_14)
.L_14:
        /*001c*/ 	.word	0x00000000
        /*0020*/ 	.short	0x0006
        /*0022*/ 	.short	0x0030
        /*0024*/ 	.byte	0x00, 0xf4, 0x21, 0x00


	//----- nvinfo : EIATTR_KPARAM_INFO
	.align		4
.L_15:
        /*0028*/ 	.byte	0x04, 0x17
        /*002a*/ 	.short	(.L_17 - .L_16)
.L_16:
        /*002c*/ 	.word	0x00000000
        /*0030*/ 	.short	0x0005
        /*0032*/ 	.short	0x0028
        /*0034*/ 	.byte	0x00, 0xf4, 0x21, 0x00


	//----- nvinfo : EIATTR_KPARAM_INFO
	.align		4
.L_17:
        /*0038*/ 	.byte	0x04, 0x17
        /*003a*/ 	.short	(.L_19 - .L_18)
.L_18:
        /*003c*/ 	.word	0x00000000
        /*0040*/ 	.short	0x0004
        /*0042*/ 	.short	0x0020
        /*0044*/ 	.byte	0x00, 0xf4, 0x21, 0x00


	//----- nvinfo : EIATTR_KPARAM_INFO
	.align		4
.L_19:
        /*0048*/ 	.byte	0x04, 0x17
        /*004a*/ 	.short	(.L_21 - .L_20)
.L_20:
        /*004c*/ 	.word	0x00000000
        /*0050*/ 	.short	0x0003
        /*0052*/ 	.short	0x0018
        /*0054*/ 	.byte	0x00, 0xf4, 0x21, 0x00


	//----- nvinfo : EIATTR_KPARAM_INFO
	.align		4
.L_21:
        /*0058*/ 	.byte	0x04, 0x17
        /*005a*/ 	.short	(.L_23 - .L_22)
.L_22:
        /*005c*/ 	.word	0x00000000
        /*0060*/ 	.short	0x0002
        /*0062*/ 	.short	0x0010
        /*0064*/ 	.byte	0x00, 0xf4, 0x21, 0x00


	//----- nvinfo : EIATTR_KPARAM_INFO
	.align		4
.L_23:
        /*0068*/ 	.byte	0x04, 0x17
        /*006a*/ 	.short	(.L_25 - .L_24)
.L_24:
        /*006c*/ 	.word	0x00000000
        /*0070*/ 	.short	0x0001
        /*0072*/ 	.short	0x0008
        /*0074*/ 	.byte	0x00, 0xf4, 0x21, 0x00


	//----- nvinfo : EIATTR_KPARAM_INFO
	.align		4
.L_25:
        /*0078*/ 	.byte	0x04, 0x17
        /*007a*/ 	.short	(.L_27 - .L_26)
.L_26:
        /*007c*/ 	.word	0x00000000
        /*0080*/ 	.short	0x0000
        /*0082*/ 	.short	0x0000
        /*0084*/ 	.byte	0x00, 0xf4, 0x21, 0x00


	//----- nvinfo : EIATTR_SPARSE_MMA_MASK
	.align		4
.L_27:
        /*0088*/ 	.byte	0x03, 0x50
        /*008a*/ 	.short	0x0000


	//----- nvinfo : EIATTR_MAXREG_COUNT
	.align		4
        /*008c*/ 	.byte	0x03, 0x1b
        /*008e*/ 	.short	0x00ff


	//----- nvinfo : EIATTR_EXIT_INSTR_OFFSETS
	.align		4
        /*0090*/ 	.byte	0x04, 0x1c
        /*0092*/ 	.short	(.L_29 - .L_28)


	//   ....[0]....
.L_28:
        /*0094*/ 	.word	0x00000b10


	//----- nvinfo : EIATTR_REQNTID
	.align		4
.L_29:
        /*0098*/ 	.byte	0x04, 0x10
        /*009a*/ 	.short	(.L_31 - .L_30)
.L_30:
        /*009c*/ 	.word	0x00000080
        /*00a0*/ 	.word	0x00000001
        /*00a4*/ 	.word	0x00000001


	//----- nvinfo : EIATTR_CBANK_PARAM_SIZE
	.align		4
.L_31:
        /*00a8*/ 	.byte	0x03, 0x19
        /*00aa*/ 	.short	0x003c


	//----- nvinfo : EIATTR_PARAM_CBANK
	.align		4
        /*00ac*/ 	.byte	0x04, 0x0a
        /*00ae*/ 	.short	(.L_33 - .L_32)
	.align		4
.L_32:
        /*00b0*/ 	.word	index@(.nv.constant0.triton_poi_fused__native_batch_norm_legit_no_training_add_relu_9)
        /*00b4*/ 	.short	0x0210
        /*00b6*/ 	.short	0x003c


	//----- nvinfo : EIATTR_SW_WAR
	.align		4
.L_33:
        /*00b8*/ 	.byte	0x04, 0x36
        /*00ba*/ 	.short	(.L_35 - .L_34)
.L_34:
        /*00bc*/ 	.word	0x00000008
.L_35:


//--------------------- .nv.callgraph             --------------------------
	.section	.nv.callgraph,"",@"SHT_CUDA_CALLGRAPH"
	.align	4
	.sectionentsize	8
	.align		4
        /*0000*/ 	.word	0x00000000
	.align		4
        /*0004*/ 	.word	0xffffffff
	.align		4
        /*0008*/ 	.word	0x00000000
	.align		4
        /*000c*/ 	.word	0xfffffffe
	.align		4
        /*0010*/ 	.word	0x00000000
	.align		4
        /*0014*/ 	.word	0xfffffffd
	.align		4
        /*0018*/ 	.word	0x00000000
	.align		4
        /*001c*/ 	.word	0xfffffffc


//--------------------- .nv.constant4             --------------------------
	.section	.nv.constant4,"a",@progbits
	.align	8
	.align		8
.nv.constant4:
        /*0000*/ 	.dword	_$_str
	.align		8
        /*0008*/ 	.dword	_$_str_$_2


//--------------------- .text.triton_poi_fused__native_batch_norm_legit_no_training_add_relu_9 --------------------------
	.section	.text.triton_poi_fused__native_batch_norm_legit_no_training_add_relu_9,"ax",@progbits
	.align	128
        .global         triton_poi_fused__native_batch_norm_legit_no_training_add_relu_9
        .type           triton_poi_fused__native_batch_norm_legit_no_training_add_relu_9,@function
        .size           triton_poi_fused__native_batch_norm_legit_no_training_add_relu_9,(.L_x_1 - triton_poi_fused__native_batch_norm_legit_no_training_add_relu_9)
        .other          triton_poi_fused__native_batch_norm_legit_no_training_add_relu_9,@"STO_CUDA_ENTRY STV_DEFAULT"
triton_poi_fused__native_batch_norm_legit_no_training_add_relu_9:
.text.triton_poi_fused__native_batch_norm_legit_no_training_add_relu_9:
[----:B------:R-:W-:Y:S01]  /*0000*/  LDC R1, c[0x0][0x28] ;  /* 0x00000a00ff017b82 */ /* 0x000fe20000000800 */
[----:B------:R-:W1:Y:S07]  /*0010*/  S2R R0, SR_TID.X ;  /* 0x0000000000007919 */ /* 0x000e6e0000002100 */
[----:B------:R-:W2:Y:S01]  /*0020*/  LDC.64 R24, c[0x0][0x210] ;  /* 0x00008400ff187b82 */ /* 0x000ea20000000a00 */
[----:B------:R-:W-:Y:S01]  /*0030*/  ULDC.64 UR4, c[0x0][0x208] ;  /* 0x0000820000047ab9 */ /* 0x000fe20000000a00 */
[----:B------:R-:W3:Y:S06]  /*0040*/  S2R R3, SR_CTAID.X ;  /* 0x0000000000037919 */ /* 0x000eec0000002500 */
[----:B------:R-:W4:Y:S08]  /*0050*/  LDC.64 R26, c[0x0][0x218] ;  /* 0x00008600ff1a7b82 */ /* 0x000f300000000a00 */
[----:B------:R-:W5:Y:S08]  /*0060*/  LDC.64 R32, c[0x0][0x228] ;  /* 0x00008a00ff207b82 */ /* 0x000f700000000a00 */
[----:B------:R-:W5:Y:S01]  /*0070*/  LDC.64 R30, c[0x0][0x220] ;  /* 0x00008800ff1e7b82 */ /* 0x000f620000000a00 */
[----:B-1----:R-:W-:-:S04]  /*0080*/  SHF.L.U32 R0, R0, 0x2, RZ ;  /* 0x0000000200007819 */ /* 0x002fc800000006ff */
[----:B------:R-:W-:-:S04]  /*0090*/  LOP3.LUT R0, R0, 0x1fc, RZ, 0xc0, !PT ;  /* 0x000001fc00007812 */ /* 0x000fc800078ec0ff */
[----:B---3--:R-:W-:-:S05]  /*00a0*/  LEA R2, R3, R0, 0xa ;  /* 0x0000000003027211 */ /* 0x008fca00078e50ff */
[----:B--2---:R-:W-:-:S04]  /*00b0*/  IMAD.WIDE R24, R2, 0x4, R24 ;  /* 0x0000000402187825 */ /* 0x004fc800078e0218 */
[C---:B----4-:R-:W-:Y:S01]  /*00c0*/  IMAD.WIDE R26, R2.reuse, 0x4, R26 ;  /* 0x00000004021a7825 */ /* 0x050fe200078e021a */
[----:B------:R-:W2:Y:S04]  /*00d0*/  LDG.E.128 R16, desc[UR4][R24.64] ;  /* 0x0000000418107981 */ /* 0x000ea8000c1e1d00 */
[----:B------:R-:W2:Y:S04]  /*00e0*/  LDG.E.128 R20, desc[UR4][R26.64] ;  /* 0x000000041a147981 */ /* 0x000ea8000c1e1d00 */
[----:B------:R2:W3:Y:S04]  /*00f0*/  LDG.E.128 R12, desc[UR4][R24.64+0x800] ;  /* 0x00080004180c7981 */ /* 0x0004e8000c1e1d00 */
[----:B------:R1:W3:Y:S01]  /*0100*/  LDG.E.128 R8, desc[UR4][R26.64+0x800] ;  /* 0x000800041a087981 */ /* 0x0002e2000c1e1d00 */
[----:B------:R-:W-:-:S05]  /*0110*/  IMAD.HI R0, R2, 0x66666667, RZ ;  /* 0x6666666702007827 */ /* 0x000fca00078e02ff */
[----:B------:R-:W-:-:S04]  /*0120*/  SHF.R.U32.HI R3, RZ, 0x1f, R0 ;  /* 0x0000001fff037819 */ /* 0x000fc80000011600 */
[----:B------:R-:W-:-:S05]  /*0130*/  LEA.HI.SX32 R3, R0, R3, 0x1a ;  /* 0x0000000300037211 */ /* 0x000fca00078fd2ff */
[----:B------:R-:W-:Y:S01]  /*0140*/  IMAD R0, R3, -0xa0, R2 ;  /* 0xffffff6003007824 */ /* 0x000fe200078e0202 */
[----:B------:R-:W-:-:S03]  /*0150*/  IADD3 R3, R2, 0x200, RZ ;  /* 0x0000020002037810 */ /* 0x000fc60007ffe0ff */
[----:B0----5:R-:W-:-:S04]  /*0160*/  IMAD.WIDE R4, R0, 0x4, R30 ;  /* 0x0000000400047825 */ /* 0x021fc800078e021e */
[----:B------:R-:W-:Y:S02]  /*0170*/  IMAD.HI R28, R3, 0x66666667, RZ ;  /* 0x66666667031c7827 */ /* 0x000fe400078e02ff */
[----:B------:R-:W4:Y:S02]  /*0180*/  LDG.E.EL.128 R4, desc[UR4][R4.64] ;  /* 0x0000000404047981 */ /* 0x000f24000c2e1d00 */
[----:B--2---:R-:W-:Y:S01]  /*0190*/  FADD R24, R19, R23 ;  /* 0x0000001713187221 */ /* 0x004fe20000000000 */
[----:B-1----:R-:W-:Y:S01]  /*01a0*/  FADD R26, R17, R21 ;  /* 0x00000015111a7221 */ /* 0x002fe20000000000 */
[----:B------:R-:W-:Y:S01]  /*01b0*/  FADD R27, R16, R20 ;  /* 0x00000014101b7221 */ /* 0x000fe20000000000 */
[----:B------:R-:W-:Y:S01]  /*01c0*/  SHF.R.U32.HI R19, RZ, 0x1f, R28 ;  /* 0x0000001fff137819 */ /* 0x000fe2000001161c */
[----:B------:R-:W-:-:S04]  /*01d0*/  IMAD.WIDE R16, R0, 0x4, R32 ;  /* 0x0000000400107825 */ /* 0x000fc800078e0220 */
[----:B------:R-:W-:Y:S01]  /*01e0*/  FADD R25, R18, R22 ;  /* 0x0000001612197221 */ /* 0x000fe20000000000 */
[----:B------:R-:W-:Y:S02]  /*01f0*/  LEA.HI.SX32 R28, R28, R19, 0x1a ;  /* 0x000000131c1c7211 */ /* 0x000fe400078fd2ff */
[----:B------:R-:W2:Y:S03]  /*0200*/  LDG.E.EL.128 R16, desc[UR4][R16.64] ;  /* 0x0000000410107981 */ /* 0x000ea6000c2e1d00 */
[----:B------:R-:W-:Y:S02]  /*0210*/  IMAD R3, R28, -0xa0, R3 ;  /* 0xffffff601c037824 */ /* 0x000fe400078e0203 */
[----:B---3--:R-:W-:Y:S02]  /*0220*/  FADD R28, R15, R11 ;  /* 0x0000000b0f1c7221 */ /* 0x008fe40000000000 */
[----:B------:R-:W-:-:S06]  /*0230*/  IMAD.WIDE R20, R3, 0x4, R32 ;  /* 0x0000000403147825 */ /* 0x000fcc00078e0220 */
[----:B------:R-:W3:Y:S01]  /*0240*/  LDG.E.EL.128 R20, desc[UR4][R20.64] ;  /* 0x0000000414147981 */ /* 0x000ee2000c2e1d00 */
[----:B------:R-:W-:Y:S01]  /*0250*/  FADD R15, R14, R10 ;  /* 0x0000000a0e0f7221 */ /* 0x000fe20000000000 */
[----:B------:R-:W-:-:S04]  /*0260*/  IMAD.WIDE R10, R3, 0x4, R30 ;  /* 0x00000004030a7825 */ /* 0x000fc800078e021e */
[----:B------:R-:W-:Y:S01]  /*0270*/  FADD R14, R13, R9 ;  /* 0x000000090d0e7221 */ /* 0x000fe20000000000 */
[----:B------:R-:W-:Y:S02]  /*0280*/  FADD R13, R12, R8 ;  /* 0x000000080c0d7221 */ /* 0x000fe40000000000 */
[----:B------:R-:W5:Y:S01]  /*0290*/  LDG.E.EL.128 R8, desc[UR4][R10.64] ;  /* 0x000000040a087981 */ /* 0x000f62000c2e1d00 */
[----:B----4-:R-:W-:Y:S01]  /*02a0*/  FADD R5, -R5, R26 ;  /* 0x0000001a05057221 */ /* 0x010fe20000000100 */
[----:B------:R-:W-:Y:S01]  /*02b0*/  FADD R4, -R4, R27 ;  /* 0x0000001b04047221 */ /* 0x000fe20000000100 */
[----:B------:R-:W-:Y:S01]  /*02c0*/  FADD R7, -R7, R24 ;  /* 0x0000001807077221 */ /* 0x000fe20000000100 */
[----:B------:R-:W-:Y:S01]  /*02d0*/  FADD R6, -R6, R25 ;  /* 0x0000001906067221 */ /* 0x000fe20000000100 */
[----:B--2---:R-:W-:Y:S01]  /*02e0*/  FADD R12, R16, 9.9999997473787516356e-06 ;  /* 0x3727c5ac100c7421 */ /* 0x004fe20000000000 */
[----:B------:R-:W-:-:S06]  /*02f0*/  FADD R16, R17, 9.9999997473787516356e-06 ;  /* 0x3727c5ac11107421 */ /* 0x000fcc0000000000 */
[----:B------:R-:W0:Y:S01]  /*0300*/  MUFU.SQRT R16, R16 ;  /* 0x0000001000107308 */ /* 0x000e220000002000 */
[----:B------:R-:W-:-:S07]  /*0310*/  FADD R17, R18, 9.9999997473787516356e-06 ;  /* 0x3727c5ac12117421 */ /* 0x000fce0000000000 */
[----:B------:R-:W1:Y:S01]  /*0320*/  MUFU.SQRT R12, R12 ;  /* 0x0000000c000c7308 */ /* 0x000e620000002000 */
[----:B------:R-:W-:Y:S01]  /*0330*/  FADD R18, R19, 9.9999997473787516356e-06 ;  /* 0x3727c5ac13127421 */ /* 0x000fe20000000000 */
[----:B0-----:R-:W-:-:S06]  /*0340*/  FSETP.GT.AND P4, PT, R16, 8.50705917302346158658e+37, PT ;  /* 0x7e8000001000780b */ /* 0x001fcc0003f84000 */
[----:B------:R-:W0:Y:S01]  /*0350*/  MUFU.SQRT R17, R17 ;  /* 0x0000001100117308 */ /* 0x000e220000002000 */
[----:B------:R-:W-:Y:S01]  /*0360*/  FSETP.GEU.AND P0, PT, R16, 1.175494350822287508e-38, PT ;  /* 0x008000001000780b */ /* 0x000fe20003f0e000 */
[----:B---3--:R-:W-:Y:S01]  /*0370*/  FADD R26, R21, 9.9999997473787516356e-06 ;  /* 0x3727c5ac151a7421 */ /* 0x008fe20000000000 */
[----:B-1----:R-:W-:-:S05]  /*0380*/  FSETP.GT.AND P3, PT, R12, 8.50705917302346158658e+37, PT ;  /* 0x7e8000000c00780b */ /* 0x002fca0003f64000 */
[----:B------:R-:W1:Y:S01]  /*0390*/  MUFU.SQRT R18, R18 ;  /* 0x0000001200127308 */ /* 0x000e620000002000 */
[----:B------:R-:W-:Y:S01]  /*03a0*/  FSETP.GEU.AND P5, PT, R12, 1.175494350822287508e-38, PT ;  /* 0x008000000c00780b */ /* 0x000fe20003fae000 */
[----:B------:R-:W-:Y:S01]  /*03b0*/  FADD R30, R22, 9.9999997473787516356e-06 ;  /* 0x3727c5ac161e7421 */ /* 0x000fe20000000000 */
[----:B------:R-:W-:Y:S01]  /*03c0*/  @P4 FMUL R16, R16, 0.25 ;  /* 0x3e80000010104820 */ /* 0x000fe20000400000 */
[----:B------:R-:W-:Y:S01]  /*03d0*/  HFMA2.MMA R22, -RZ, RZ, 1.625, 0 ;  /* 0x3e800000ff167435 */ /* 0x000fe200000001ff */
[C---:B0-----:R-:W-:Y:S02]  /*03e0*/  FSETP.GT.AND P6, PT, R17.reuse, 8.50705917302346158658e+37, PT ;  /* 0x7e8000001100780b */ /* 0x041fe40003fc4000 */
[----:B------:R-:W-:Y:S01]  /*03f0*/  @!P0 FMUL R16, R16, 16777216 ;  /* 0x4b80000010108820 */ /* 0x000fe20000400000 */
[----:B------:R-:W0:Y:S01]  /*0400*/  MUFU.SQRT R26, R26 ;  /* 0x0000001a001a7308 */ /* 0x000e220000002000 */
[----:B------:R-:W-:Y:S01]  /*0410*/  FSETP.GEU.AND P1, PT, R17, 1.175494350822287508e-38, PT ;  /* 0x008000001100780b */ /* 0x000fe20003f2e000 */
[----:B------:R-:W-:Y:S01]  /*0420*/  FADD R20, R20, 9.9999997473787516356e-06 ;  /* 0x3727c5ac14147421 */ /* 0x000fe20000000000 */
[----:B------:R-:W-:-:S05]  /*0430*/  @P3 FMUL R12, R12, 0.25 ;  /* 0x3e8000000c0c3820 */ /* 0x000fca0000400000 */
[----:B------:R-:W2:Y:S01]  /*0440*/  MUFU.SQRT R30, R30 ;  /* 0x0000001e001e7308 */ /* 0x000ea20000002000 */
[----:B-1----:R-:W-:Y:S01]  /*0450*/  FSETP.GT.AND P2, PT, R18, 8.50705917302346158658e+37, PT ;  /* 0x7e8000001200780b */ /* 0x002fe20003f44000 */
[----:B------:R-:W-:Y:S01]  /*0460*/  @!P5 FMUL R12, R12, 16777216 ;  /* 0x4b8000000c0cd820 */ /* 0x000fe20000400000 */
[----:B-----5:R-:W-:-:S05]  /*0470*/  FADD R21, -R9, R14 ;  /* 0x0000000e09157221 */ /* 0x020fca0000000100 */
[----:B------:R-:W1:Y:S01]  /*0480*/  MUFU.RCP R32, R16 ;  /* 0x0000001000207308 */ /* 0x000e620000001000 */
[C---:B------:R-:W-:Y:S01]  /*0490*/  FSEL R9, R22.reuse, 1, P4 ;  /* 0x3f80000016097808 */ /* 0x040fe20002000000 */
[----:B------:R-:W-:Y:S01]  /*04a0*/  @P6 FMUL R17, R17, 0.25 ;  /* 0x3e80000011116820 */ /* 0x000fe20000400000 */
[----:B------:R-:W-:-:S05]  /*04b0*/  FSEL R27, R22, 1, P6 ;  /* 0x3f800000161b7808 */ /* 0x000fca0003000000 */
[----:B------:R3:W-:Y:S01]  /*04c0*/  MUFU.SQRT R19, R20 ;  /* 0x0000001400137308 */ /* 0x0007e20000002000 */
[----:B------:R-:W-:Y:S01]  /*04d0*/  @!P0 FMUL R9, R9, 16777216 ;  /* 0x4b80000009098820 */ /* 0x000fe20000400000 */
[----:B------:R-:W-:Y:S01]  /*04e0*/  @!P1 FMUL R17, R17, 16777216 ;  /* 0x4b80000011119820 */ /* 0x000fe20000400000 */
[----:B---3--:R-:W-:Y:S01]  /*04f0*/  FADD R20, -R8, R13 ;  /* 0x0000000d08147221 */ /* 0x008fe20000000100 */
[----:B------:R-:W-:-:S04]  /*0500*/  FSEL R8, R22, 1, P3 ;  /* 0x3f80000016087808 */ /* 0x000fc80001800000 */
[----:B------:R-:W3:Y:S01]  /*0510*/  MUFU.RCP R13, R12 ;  /* 0x0000000c000d7308 */ /* 0x000ee20000001000 */
[----:B------:R-:W-:Y:S01]  /*0520*/  FSETP.GEU.AND P3, PT, R18, 1.175494350822287508e-38, PT ;  /* 0x008000001200780b */ /* 0x000fe20003f6e000 */
[----:B------:R-:W-:Y:S01]  /*0530*/  @!P1 FMUL R27, R27, 16777216 ;  /* 0x4b8000001b1b9820 */ /* 0x000fe20000400000 */
[----:B0-----:R-:W-:Y:S02]  /*0540*/  FSETP.GT.AND P6, PT, R26, 8.50705917302346158658e+37, PT ;  /* 0x7e8000001a00780b */ /* 0x001fe40003fc4000 */
[----:B--2---:R-:W-:Y:S01]  /*0550*/  FSETP.GT.AND P1, PT, R30, 8.50705917302346158658e+37, PT ;  /* 0x7e8000001e00780b */ /* 0x004fe20003f24000 */
[----:B-1----:R-:W-:Y:S01]  /*0560*/  FMUL R32, R32, R9 ;  /* 0x0000000920207220 */ /* 0x002fe20000400000 */
[----:B------:R-:W-:Y:S01]  /*0570*/  @P2 FMUL R18, R18, 0.25 ;  /* 0x3e80000012122820 */ /* 0x000fe20000400000 */
[----:B------:R-:W-:Y:S01]  /*0580*/  FSEL R9, R22, 1, P2 ;  /* 0x3f80000016097808 */ /* 0x000fe20001000000 */
[----:B------:R-:W-:Y:S01]  /*0590*/  FADD R24, -R10, R15 ;  /* 0x0000000f0a187221 */ /* 0x000fe20000000100 */
[----:B------:R-:W-:Y:S01]  /*05a0*/  FSETP.GEU.AND P0, PT, R26, 1.175494350822287508e-38, PT ;  /* 0x008000001a00780b */ /* 0x000fe20003f0e000 */
[----:B------:R-:W-:Y:S01]  /*05b0*/  @!P5 FMUL R8, R8, 16777216 ;  /* 0x4b8000000808d820 */ /* 0x000fe20000400000 */
[----:B------:R-:W-:Y:S01]  /*05c0*/  FSETP.GEU.AND P2, PT, R30, 1.175494350822287508e-38, PT ;  /* 0x008000001e00780b */ /* 0x000fe20003f4e000 */
[----:B------:R0:W1:Y:S01]  /*05d0*/  MUFU.RCP R10, R17 ;  /* 0x00000011000a7308 */ /* 0x0000620000001000 */
[----:B------:R-:W-:Y:S01]  /*05e0*/  @!P3 FMUL R18, R18, 16777216 ;  /* 0x4b8000001212b820 */ /* 0x000fe20000400000 */
[----:B------:R-:W2:Y:S01]  /*05f0*/  LDC.64 R14, c[0x0][0x230] ;  /* 0x00008c00ff0e7b82 */ /* 0x000ea20000000a00 */
[----:B---3--:R-:W-:Y:S01]  /*0600*/  FMUL R13, R13, R8 ;  /* 0x000000080d0d7220 */ /* 0x008fe20000400000 */
[----:B------:R-:W-:-:S06]  /*0610*/  @P6 FMUL R26, R26, 0.25 ;  /* 0x3e8000001a1a6820 */ /* 0x000fcc0000400000 */
[----:B0-----:R-:W0:Y:S01]  /*0620*/  LDC.64 R16, c[0x0][0x238] ;  /* 0x00008e00ff107b82 */ /* 0x001e220000000a00 */
[----:B------:R-:W3:Y:S01]  /*0630*/  MUFU.RCP R8, R18 ;  /* 0x0000001200087308 */ /* 0x000ee20000001000 */
[----:B------:R-:W-:Y:S01]  /*0640*/  @P1 FMUL R30, R30, 0.25 ;  /* 0x3e8000001e1e1820 */ /* 0x000fe20000400000 */
[----:B------:R-:W-:-:S03]  /*0650*/  @!P0 FMUL R26, R26, 16777216 ;  /* 0x4b8000001a1a8820 */ /* 0x000fc60000400000 */
[----:B------:R-:W-:Y:S01]  /*0660*/  @!P2 FMUL R30, R30, 16777216 ;  /* 0x4b8000001e1ea820 */ /* 0x000fe20000400000 */
[----:B-1----:R-:W-:Y:S01]  /*0670*/  FMUL R27, R10, R27 ;  /* 0x0000001b0a1b7220 */ /* 0x002fe20000400000 */
[----:B------:R-:W-:Y:S01]  /*0680*/  FMUL R13, R13, R4 ;  /* 0x000000040d0d7220 */ /* 0x000fe20000400000 */
[----:B------:R1:W4:Y:S01]  /*0690*/  MUFU.RCP R10, R26 ;  /* 0x0000001a000a7308 */ /* 0x0003220000001000 */
[----:B------:R-:W-:Y:S01]  /*06a0*/  @!P3 FMUL R9, R9, 16777216 ;  /* 0x4b8000000909b820 */ /* 0x000fe20000400000 */
[----:B------:R-:W-:Y:S01]  /*06b0*/  FADD R28, -R11, R28 ;  /* 0x0000001c0b1c7221 */ /* 0x000fe20000000100 */
[----:B------:R-:W-:-:S05]  /*06c0*/  FMUL R25, R32, R5 ;  /* 0x0000000520197220 */ /* 0x000fca0000400000 */
[----:B------:R4:W5:Y:S01]  /*06d0*/  MUFU.RCP R4, R30 ;  /* 0x0000001e00047308 */ /* 0x0009620000001000 */
[----:B---3--:R-:W-:Y:S01]  /*06e0*/  FMUL R8, R8, R9 ;  /* 0x0000000908087220 */ /* 0x008fe20000400000 */
[C---:B------:R-:W-:Y:S02]  /*06f0*/  FSEL R11, R22.reuse, 1, P6 ;  /* 0x3f800000160b7808 */ /* 0x040fe40003000000 */
[----:B------:R-:W-:Y:S01]  /*0700*/  FSEL R5, R22, 1, P1 ;  /* 0x3f80000016057808 */ /* 0x000fe20000800000 */
[----:B------:R-:W-:Y:S01]  /*0710*/  FMUL R27, R27, R6 ;  /* 0x000000061b1b7220 */ /* 0x000fe20000400000 */
[----:B-1----:R-:W-:Y:S01]  /*0720*/  FMUL R26, R8, R7 ;  /* 0x00000007081a7220 */ /* 0x002fe20000400000 */
[----:B--2---:R-:W-:-:S04]  /*0730*/  IMAD.WIDE R8, R0, 0x4, R14 ;  /* 0x0000000400087825 */ /* 0x004fc800078e020e */
[----:B------:R-:W-:Y:S01]  /*0740*/  @!P0 FMUL R11, R11, 16777216 ;  /* 0x4b8000000b0b8820 */ /* 0x000fe20000400000 */
[----:B------:R-:W-:Y:S01]  /*0750*/  @!P2 FMUL R5, R5, 16777216 ;  /* 0x4b8000000505a820 */ /* 0x000fe20000400000 */
[----:B0-----:R-:W-:-:S04]  /*0760*/  IMAD.WIDE R6, R0, 0x4, R16 ;  /* 0x0000000400067825 */ /* 0x001fc800078e0210 */
[----:B----4-:R-:W-:Y:S02]  /*0770*/  FMUL R30, R10, R11 ;  /* 0x0000000b0a1e7220 */ /* 0x010fe40000400000 */
[----:B------:R-:W2:Y:S01]  /*0780*/  LDG.E.EL.128 R8, desc[UR4][R8.64] ;  /* 0x0000000408087981 */ /* 0x000ea2000c2e1d00 */
[----:B-----5:R-:W-:-:S03]  /*0790*/  FMUL R0, R4, R5 ;  /* 0x0000000504007220 */ /* 0x020fc60000400000 */
[----:B------:R-:W2:Y:S01]  /*07a0*/  LDG.E.EL.128 R4, desc[UR4][R6.64] ;  /* 0x0000000406047981 */ /* 0x000ea2000c2e1d00 */
[C---:B------:R-:W-:Y:S02]  /*07b0*/  FSETP.GT.AND P4, PT, R19.reuse, 8.50705917302346158658e+37, PT ;  /* 0x7e8000001300780b */ /* 0x040fe40003f84000 */
[----:B------:R-:W-:-:S11]  /*07c0*/  FSETP.GEU.AND P5, PT, R19, 1.175494350822287508e-38, PT ;  /* 0x008000001300780b */ /* 0x000fd60003fae000 */
[----:B------:R-:W-:-:S04]  /*07d0*/  @P4 FMUL R19, R19, 0.25 ;  /* 0x3e80000013134820 */ /* 0x000fc80000400000 */
[----:B------:R-:W-:-:S04]  /*07e0*/  @!P5 FMUL R19, R19, 16777216 ;  /* 0x4b8000001313d820 */ /* 0x000fc80000400000 */
[----:B------:R0:W1:Y:S01]  /*07f0*/  MUFU.RCP R29, R19 ;  /* 0x00000013001d7308 */ /* 0x0000620000001000 */
[----:B------:R-:W-:Y:S01]  /*0800*/  FSEL R12, R22, 1, P4 ;  /* 0x3f800000160c7808 */ /* 0x000fe20002000000 */
[----:B------:R-:W-:-:S04]  /*0810*/  IMAD.WIDE R14, R3, 0x4, R14 ;  /* 0x00000004030e7825 */ /* 0x000fc800078e020e */
[----:B------:R-:W-:Y:S01]  /*0820*/  @!P5 FMUL R12, R12, 16777216 ;  /* 0x4b8000000c0cd820 */ /* 0x000fe20000400000 */
[----:B------:R-:W-:-:S06]  /*0830*/  IMAD.WIDE R16, R3, 0x4, R16 ;  /* 0x0000000403107825 */ /* 0x000fcc00078e0210 */
[----:B0-----:R-:W3:Y:S01]  /*0840*/  LDG.E.EL.128 R16, desc[UR4][R16.64] ;  /* 0x0000000410107981 */ /* 0x001ee2000c2e1d00 */
[----:B-1----:R-:W-:Y:S01]  /*0850*/  FMUL R29, R29, R12 ;  /* 0x0000000c1d1d7220 */ /* 0x002fe20000400000 */
[----:B------:R-:W-:Y:S01]  /*0860*/  FADD R23, R23, 9.9999997473787516356e-06 ;  /* 0x3727c5ac17177421 */ /* 0x000fe20000000000 */
[----:B--2---:R-:W-:Y:S02]  /*0870*/  FFMA R4, R8, R13, R4 ;  /* 0x0000000d08047223 */ /* 0x004fe40000000004 */
[----:B------:R-:W3:Y:S01]  /*0880*/  LDG.E.EL.128 R12, desc[UR4][R14.64] ;  /* 0x000000040e0c7981 */ /* 0x000ee2000c2e1d00 */
[----:B------:R-:W-:Y:S02]  /*0890*/  FFMA R5, R9, R25, R5 ;  /* 0x0000001909057223 */ /* 0x000fe40000000005 */
[----:B------:R-:W0:Y:S01]  /*08a0*/  MUFU.SQRT R25, R23 ;  /* 0x0000001700197308 */ /* 0x000e220000002000 */
[----:B------:R-:W1:Y:S01]  /*08b0*/  LDC.64 R8, c[0x0][0x240] ;  /* 0x00009000ff087b82 */ /* 0x000e620000000a00 */
[----:B0-----:R-:W-:-:S02]  /*08c0*/  FSETP.GT.AND P0, PT, R25, 8.50705917302346158658e+37, PT ;  /* 0x7e8000001900780b */ /* 0x001fc40003f04000 */
[----:B------:R-:W-:-:S11]  /*08d0*/  FSETP.GEU.AND P1, PT, R25, 1.175494350822287508e-38, PT ;  /* 0x008000001900780b */ /* 0x000fd60003f2e000 */
[----:B------:R-:W-:-:S04]  /*08e0*/  @P0 FMUL R25, R25, 0.25 ;  /* 0x3e80000019190820 */ /* 0x000fc80000400000 */
[----:B------:R-:W-:-:S04]  /*08f0*/  @!P1 FMUL R25, R25, 16777216 ;  /* 0x4b80000019199820 */ /* 0x000fc80000400000 */
[----:B------:R-:W0:Y:S01]  /*0900*/  MUFU.RCP R3, R25 ;  /* 0x0000001900037308 */ /* 0x000e220000001000 */
[----:B------:R-:W-:-:S05]  /*0910*/  FSEL R22, R22, 1, P0 ;  /* 0x3f80000016167808 */ /* 0x000fca0000000000 */
[----:B------:R-:W-:Y:S01]  /*0920*/  @!P1 FMUL R22, R22, 16777216 ;  /* 0x4b80000016169820 */ /* 0x000fe20000400000 */
[----:B------:R-:W-:Y:S01]  /*0930*/  FMUL R30, R30, R21 ;  /* 0x000000151e1e7220 */ /* 0x000fe20000400000 */
[----:B------:R-:W-:Y:S01]  /*0940*/  FFMA R7, R11, R26, R7 ;  /* 0x0000001a0b077223 */ /* 0x000fe20000000007 */
[----:B------:R-:W-:Y:S01]  /*0950*/  FMUL R29, R29, R20 ;  /* 0x000000141d1d7220 */ /* 0x000fe20000400000 */
[----:B------:R-:W-:Y:S01]  /*0960*/  FMUL R21, R0, R24 ;  /* 0x0000001800157220 */ /* 0x000fe20000400000 */
[----:B0-----:R-:W-:-:S04]  /*0970*/  FMUL R3, R3, R22 ;  /* 0x0000001603037220 */ /* 0x001fc80000400000 */
[----:B------:R-:W-:Y:S01]  /*0980*/  FMUL R28, R3, R28 ;  /* 0x0000001c031c7220 */ /* 0x000fe20000400000 */
[----:B------:R-:W-:Y:S01]  /*0990*/  FFMA R6, R10, R27, R6 ;  /* 0x0000001b0a067223 */ /* 0x000fe20000000006 */
[----:B------:R-:W-:Y:S02]  /*09a0*/  FSETP.GEU.AND P6, PT, R7, RZ, PT ;  /* 0x000000ff0700720b */ /* 0x000fe40003fce000 */
[----:B------:R-:W-:Y:S02]  /*09b0*/  FSETP.GEU.AND P1, PT, R5, RZ, PT ;  /* 0x000000ff0500720b */ /* 0x000fe40003f2e000 */
[----:B------:R-:W-:Y:S02]  /*09c0*/  SEL R7, R7, RZ, P6 ;  /* 0x000000ff07077207 */ /* 0x000fe40003000000 */
[----:B------:R-:W-:Y:S02]  /*09d0*/  FSETP.GEU.AND P0, PT, R6, RZ, PT ;  /* 0x000000ff0600720b */ /* 0x000fe40003f0e000 */
[----:B------:R-:W-:Y:S01]  /*09e0*/  FSETP.GEU.AND P2, PT, R4, RZ, PT ;  /* 0x000000ff0400720b */ /* 0x000fe20003f4e000 */
[----:B-1----:R-:W-:Y:S01]  /*09f0*/  IMAD.WIDE R8, R2, 0x4, R8 ;  /* 0x0000000402087825 */ /* 0x002fe200078e0208 */
[----:B------:R-:W-:-:S02]  /*0a00*/  SEL R6, R6, RZ, P0 ;  /* 0x000000ff06067207 */ /* 0x000fc40000000000 */
[----:B------:R-:W-:Y:S02]  /*0a10*/  SEL R5, R5, RZ, P1 ;  /* 0x000000ff05057207 */ /* 0x000fe40000800000 */
[----:B------:R-:W-:-:S05]  /*0a20*/  SEL R4, R4, RZ, P2 ;  /* 0x000000ff04047207 */ /* 0x000fca0001000000 */
[----:B------:R-:W-:Y:S01]  /*0a30*/  STG.E.128 desc[UR4][R8.64], R4 ;  /* 0x0000000408007986 */ /* 0x000fe2000c101d04 */
[----:B---3--:R-:W-:Y:S01]  /*0a40*/  FFMA R12, R12, R29, R16 ;  /* 0x0000001d0c0c7223 */ /* 0x008fe20000000010 */
[----:B------:R-:W-:Y:S01]  /*0a50*/  FFMA R13, R13, R30, R17 ;  /* 0x0000001e0d0d7223 */ /* 0x000fe20000000011 */
[----:B------:R-:W-:Y:S01]  /*0a60*/  FFMA R14, R14, R21, R18 ;  /* 0x000000150e0e7223 */ /* 0x000fe20000000012 */
[----:B------:R-:W-:Y:S02]  /*0a70*/  FFMA R15, R15, R28, R19 ;  /* 0x0000001c0f0f7223 */ /* 0x000fe40000000013 */
[----:B------:R-:W-:Y:S02]  /*0a80*/  FSETP.GEU.AND P5, PT, R12, RZ, PT ;  /* 0x000000ff0c00720b */ /* 0x000fe40003fae000 */
[----:B------:R-:W-:Y:S02]  /*0a90*/  FSETP.GEU.AND P3, PT, R14, RZ, PT ;  /* 0x000000ff0e00720b */ /* 0x000fe40003f6e000 */
[----:B------:R-:W-:-:S02]  /*0aa0*/  FSETP.GEU.AND P4, PT, R13, RZ, PT ;  /* 0x000000ff0d00720b */ /* 0x000fc40003f8e000 */
[----:B------:R-:W-:Y:S02]  /*0ab0*/  FSETP.GEU.AND P6, PT, R15, RZ, PT ;  /* 0x000000ff0f00720b */ /* 0x000fe40003fce000 */
[----:B------:R-:W-:Y:S02]  /*0ac0*/  SEL R14, R14, RZ, P3 ;  /* 0x000000ff0e0e7207 */ /* 0x000fe40001800000 */
[----:B------:R-:W-:Y:S02]  /*0ad0*/  SEL R13, R13, RZ, P4 ;  /* 0x000000ff0d0d7207 */ /* 0x000fe40002000000 */
[----:B------:R-:W-:Y:S02]  /*0ae0*/  SEL R12, R12, RZ, P5 ;  /* 0x000000ff0c0c7207 */ /* 0x000fe40002800000 */
[----:B------:R-:W-:-:S05]  /*0af0*/  SEL R15, R15, RZ, P6 ;  /* 0x000000ff0f0f7207 */ /* 0x000fca0003000000 */
[----:B------:R-:W-:Y:S01]  /*0b00*/  STG.E.128 desc[UR4][R8.64+0x800], R12 ;  /* 0x0008000c08007986 */ /* 0x000fe2000c101d04 */
[----:B------:R-:W-:Y:S05]  /*0b10*/  EXIT ;  /* 0x000000000000794d */ /* 0x000fea0003800000 */
.L_x_0:
[----:B------:R-:W-:-:S00]  /*0b20*/  BRA `(.L_x_0) ;  /* 0xfffffffc00fc7947 */ /* 0x000fc0000383ffff */
[----:B------:R-:W-:-:S00]  /*0b30*/  NOP ;  /* 0x0000000000007918 */ /* 0x000fc00000000000 */
        /* <DEDUP_REMOVED lines=12> */
.L_x_1:


//--------------------- .nv.global.init           --------------------------
	.section	.nv.global.init,"aw",@progbits
.nv.global.init:
	.type		_$_str,@object
	.size		_$_str,(_$_str_$_2 - _$_str)
_$_str:
        /*0000*/ 	.byte	0x5f, 0x5f, 0x43, 0x55, 0x44, 0x41, 0x5f, 0x46, 0x54, 0x5a, 0x00
	.type		_$_str_$_2,@object
	.size		_$_str_$_2,(.L_1 - _$_str_$_2)
_$_str_$_2:
        /*000b*/ 	.byte	0x5f, 0x5f, 0x43, 0x55, 0x44, 0x41, 0x5f, 0x50, 0x52, 0x45, 0x43, 0x5f, 0x53, 0x51, 0x52, 0x54
        /*001b*/ 	.byte	0x00
.L_1:


//--------------------- .nv.constant0.triton_poi_fused__native_batch_norm_legit_no_training_add_relu_9 --------------------------
	.section	.nv.constant0.triton_poi_fused__native_batch_norm_legit_no_training_add_relu_9,"a",@progbits
	.sectionflags	@""
	.align	4
.nv.constant0.triton_poi_fused__native_batch_norm_legit_no_training_add_relu_9:
	.zero		588
